//
// Generated by NVIDIA NVVM Compiler
//
// Compiler Build ID: CL-36424714
// Cuda compilation tools, release 13.0, V13.0.88
// Based on NVVM 20.0.0
//

.version 9.0
.target sm_100
.address_size 64

	// .globl	_Z14rnd_access_gpuPmS_m

.visible .entry _Z14rnd_access_gpuPmS_m(
	.param .u64 .ptr .align 1 _Z14rnd_access_gpuPmS_m_param_0,
	.param .u64 .ptr .align 1 _Z14rnd_access_gpuPmS_m_param_1,
	.param .u64 _Z14rnd_access_gpuPmS_m_param_2
)
{


	ret;

}
	// .globl	_Z4initPmm
.visible .entry _Z4initPmm(
	.param .u64 .ptr .align 1 _Z4initPmm_param_0,
	.param .u64 _Z4initPmm_param_1
)
{
	.reg .pred 	%p<2>;
	.reg .b32 	%r<5>;
	.reg .b64 	%rd<8>;

	ld.param.u64 	%rd2, [_Z4initPmm_param_0];
	ld.param.u64 	%rd3, [_Z4initPmm_param_1];
	mov.u32 	%r1, %tid.x;
	mov.u32 	%r2, %ntid.x;
	mov.u32 	%r3, %ctaid.x;
	mad.lo.s32 	%r4, %r2, %r3, %r1;
	cvt.u64.u32 	%rd1, %r4;
	setp.le.u64 	%p1, %rd3, %rd1;
	@%p1 bra 	$L__BB1_2;
	cvta.to.global.u64 	%rd4, %rd2;
	shl.b64 	%rd5, %rd1, 3;
	add.s64 	%rd6, %rd4, %rd5;
	mov.b64 	%rd7, 0;
	st.global.u64 	[%rd6], %rd7;
$L__BB1_2:
	ret;

}


// ===== COMPILED SASS (sm_100) =====

	.target	sm_100

	.elftype	@"ET_EXEC"


//--------------------- .note.nv.tkinfo           --------------------------
	.section	.note.nv.tkinfo,"",@"SHT_NOTE"
	.sectionflags	@"SHF_NOTE_NV_TKINFO"
	.tkinfo
        /*0018*/ 	.word	0x00000002
        /*0030*/ 	.string	""
        /*0030*/ 	.string	"ptxas"
        /*0030*/ 	.string	"Cuda compilation tools, release 13.0, V13.0.88"
        /*0030*/ 	.string	"Build cuda_13.0.r13.0/compiler.36424714_0"
        /*0030*/ 	.string	"-arch sm_100 -m 64 "



//--------------------- .note.nv.cuinfo           --------------------------
	.section	.note.nv.cuinfo,"",@"SHT_NOTE"
	.sectionflags	@"SHF_NOTE_NV_CUINFO"
        /*0018*/ 	.short	0x0002
        /*001a*/ 	.short	0x0064
        /*001c*/ 	.short	0x0082
	.zero		2


//--------------------- .nv.info                  --------------------------
	.section	.nv.info,"",@"SHT_CUDA_INFO"
	.align	4


	//----- nvinfo : EIATTR_REGCOUNT
	.align		4
        /*0000*/ 	.byte	0x04, 0x2f
        /*0002*/ 	.short	(.L_1 - .L_0)
	.align		4
.L_0:
        /*0004*/ 	.word	index@(_Z14rnd_access_gpuPmS_m)
        /*0008*/ 	.word	0x00000004


	//----- nvinfo : EIATTR_FRAME_SIZE
	.align		4
.L_1:
        /*000c*/ 	.byte	0x04, 0x11
        /*000e*/ 	.short	(.L_3 - .L_2)
	.align		4
.L_2:
        /*0010*/ 	.word	index@(_Z14rnd_access_gpuPmS_m)
        /*0014*/ 	.word	0x00000000


	//----- nvinfo : EIATTR_REGCOUNT
	.align		4
.L_3:
        /*0018*/ 	.byte	0x04, 0x2f
        /*001a*/ 	.short	(.L_5 - .L_4)
	.align		4
.L_4:
        /*001c*/ 	.word	index@(_Z4initPmm)
        /*0020*/ 	.word	0x00000006


	//----- nvinfo : EIATTR_FRAME_SIZE
	.align		4
.L_5:
        /*0024*/ 	.byte	0x04, 0x11
        /*0026*/ 	.short	(.L_7 - .L_6)
	.align		4
.L_6:
        /*0028*/ 	.word	index@(_Z4initPmm)
        /*002c*/ 	.word	0x00000000


	//----- nvinfo : EIATTR_MIN_STACK_SIZE
	.align		4
.L_7:
        /*0030*/ 	.byte	0x04, 0x12
        /*0032*/ 	.short	(.L_9 - .L_8)
	.align		4
.L_8:
        /*0034*/ 	.word	index@(_Z4initPmm)
        /*0038*/ 	.word	0x00000000


	//----- nvinfo : EIATTR_MIN_STACK_SIZE
	.align		4
.L_9:
        /*003c*/ 	.byte	0x04, 0x12
        /*003e*/ 	.short	(.L_11 - .L_10)
	.align		4
.L_10:
        /*0040*/ 	.word	index@(_Z14rnd_access_gpuPmS_m)
        /*0044*/ 	.word	0x00000000
.L_11:


//--------------------- .nv.compat                --------------------------
	.section	.nv.compat,"",@"SHT_CUDA_COMPAT_INFO"
	.align	4
        /*0000*/ 	.byte	0x02, 0x09, 0x00, 0x00, 0x02, 0x02, 0x01, 0x00, 0x02, 0x05, 0x05, 0x00, 0x03, 0x07, 0x01, 0x01
        /*0010*/ 	.byte	0x02, 0x03, 0x00, 0x00, 0x02, 0x06, 0x01, 0x00, 0x04, 0x0b, 0x08, 0x00, 0x09, 0x00, 0x00, 0x00
        /*0020*/ 	.byte	0x00, 0x00, 0x00, 0x00


//--------------------- .nv.info._Z4initPmm       --------------------------
	.section	.nv.info._Z4initPmm,"",@"SHT_CUDA_INFO"
	.sectionflags	@""
	.align	4


	//----- nvinfo : EIATTR_CUDA_API_VERSION
	.align		4
        /*0000*/ 	.byte	0x04, 0x37
        /*0002*/ 	.short	(.L_13 - .L_12)
.L_12:
        /*0004*/ 	.word	0x00000082


	//----- nvinfo : EIATTR_KPARAM_INFO
	.align		4
.L_13:
        /*0008*/ 	.byte	0x04, 0x17
        /*000a*/ 	.short	(.L_15 - .L_14)
.L_14:
        /*000c*/ 	.word	0x00000000
        /*0010*/ 	.short	0x0001
        /*0012*/ 	.short	0x0008
        /*0014*/ 	.byte	0x00, 0xf0, 0x21, 0x00


	//----- nvinfo : EIATTR_KPARAM_INFO
	.align		4
.L_15:
        /*0018*/ 	.byte	0x04, 0x17
        /*001a*/ 	.short	(.L_17 - .L_16)
.L_16:
        /*001c*/ 	.word	0x00000000
        /*0020*/ 	.short	0x0000
        /*0022*/ 	.short	0x0000
        /*0024*/ 	.byte	0x00, 0xf5, 0x21, 0x00


	//----- nvinfo : EIATTR_SPARSE_MMA_MASK
	.align		4
.L_17:
        /*0028*/ 	.byte	0x03, 0x50
        /*002a*/ 	.short	0x0000


	//----- nvinfo : EIATTR_MAXREG_COUNT
	.align		4
        /*002c*/ 	.byte	0x03, 0x1b
        /*002e*/ 	.short	0x00ff


	//----- nvinfo : EIATTR_MERCURY_ISA_VERSION
	.align		4
        /*0030*/ 	.byte	0x03, 0x5f
        /*0032*/ 	.short	0x0101


	//----- nvinfo : EIATTR_VRC_CTA_INIT_COUNT
	.align		4
        /*0034*/ 	.byte	0x02, 0x4a
	.zero		1
	.zero		1


	//----- nvinfo : EIATTR_EXIT_INSTR_OFFSETS
	.align		4
        /*0038*/ 	.byte	0x04, 0x1c
        /*003a*/ 	.short	(.L_19 - .L_18)


	//   ....[0]....
.L_18:
        /*003c*/ 	.word	0x00000080


	//   ....[1]....
        /*0040*/ 	.word	0x000000e0


	//----- nvinfo : EIATTR_CBANK_PARAM_SIZE
	.align		4
.L_19:
        /*0044*/ 	.byte	0x03, 0x19
        /*0046*/ 	.short	0x0010


	//----- nvinfo : EIATTR_PARAM_CBANK
	.align		4
        /*0048*/ 	.byte	0x04, 0x0a
        /*004a*/ 	.short	(.L_21 - .L_20)
	.align		4
.L_20:
        /*004c*/ 	.word	index@(.nv.constant0._Z4initPmm)
        /*0050*/ 	.short	0x0380
        /*0052*/ 	.short	0x0010


	//----- nvinfo : EIATTR_SW_WAR
	.align		4
.L_21:
        /*0054*/ 	.byte	0x04, 0x36
        /*0056*/ 	.short	(.L_23 - .L_22)
.L_22:
        /*0058*/ 	.word	0x00000008
.L_23:


//--------------------- .nv.info._Z14rnd_access_gpuPmS_m --------------------------
	.section	.nv.info._Z14rnd_access_gpuPmS_m,"",@"SHT_CUDA_INFO"
	.sectionflags	@""
	.align	4


	//----- nvinfo : EIATTR_CUDA_API_VERSION
	.align		4
        /*0000*/ 	.byte	0x04, 0x37
        /*0002*/ 	.short	(.L_25 - .L_24)
.L_24:
        /*0004*/ 	.word	0x00000082


	//----- nvinfo : EIATTR_KPARAM_INFO
	.align		4
.L_25:
        /*0008*/ 	.byte	0x04, 0x17
        /*000a*/ 	.short	(.L_27 - .L_26)
.L_26:
        /*000c*/ 	.word	0x00000000
        /*0010*/ 	.short	0x0002
        /*0012*/ 	.short	0x0010
        /*0014*/ 	.byte	0x00, 0xf0, 0x21, 0x00


	//----- nvinfo : EIATTR_KPARAM_INFO
	.align		4
.L_27:
        /*0018*/ 	.byte	0x04, 0x17
        /*001a*/ 	.short	(.L_29 - .L_28)
.L_28:
        /*001c*/ 	.word	0x00000000
        /*0020*/ 	.short	0x0001
        /*0022*/ 	.short	0x0008
        /*0024*/ 	.byte	0x00, 0xf5, 0x21, 0x00


	//----- nvinfo : EIATTR_KPARAM_INFO
	.align		4
.L_29:
        /*0028*/ 	.byte	0x04, 0x17
        /*002a*/ 	.short	(.L_31 - .L_30)
.L_30:
        /*002c*/ 	.word	0x00000000
        /*0030*/ 	.short	0x0000
        /*0032*/ 	.short	0x0000
        /*0034*/ 	.byte	0x00, 0xf5, 0x21, 0x00


	//----- nvinfo : EIATTR_SPARSE_MMA_MASK
	.align		4
.L_31:
        /*0038*/ 	.byte	0x03, 0x50
        /*003a*/ 	.short	0x0000


	//----- nvinfo : EIATTR_MAXREG_COUNT
	.align		4
        /*003c*/ 	.byte	0x03, 0x1b
        /*003e*/ 	.short	0x00ff


	//----- nvinfo : EIATTR_MERCURY_ISA_VERSION
	.align		4
        /*0040*/ 	.byte	0x03, 0x5f
        /*0042*/ 	.short	0x0101


	//----- nvinfo : EIATTR_VRC_CTA_INIT_COUNT
	.align		4
        /*0044*/ 	.byte	0x02, 0x4a
	.zero		1
	.zero		1


	//----- nvinfo : EIATTR_EXIT_INSTR_OFFSETS
	.align		4
        /*0048*/ 	.byte	0x04, 0x1c
        /*004a*/ 	.short	(.L_33 - .L_32)


	//   ....[0]....
.L_32:
        /*004c*/ 	.word	0x00000010


	//----- nvinfo : EIATTR_CBANK_PARAM_SIZE
	.align		4
.L_33:
        /*0050*/ 	.byte	0x03, 0x19
        /*0052*/ 	.short	0x0018


	//----- nvinfo : EIATTR_PARAM_CBANK
	.align		4
        /*0054*/ 	.byte	0x04, 0x0a
        /*0056*/ 	.short	(.L_35 - .L_34)
	.align		4
.L_34:
        /*0058*/ 	.word	index@(.nv.constant0._Z14rnd_access_gpuPmS_m)
        /*005c*/ 	.short	0x0380
        /*005e*/ 	.short	0x0018


	//----- nvinfo : EIATTR_SW_WAR
	.align		4
.L_35:
        /*0060*/ 	.byte	0x04, 0x36
        /*0062*/ 	.short	(.L_37 - .L_36)
.L_36:
        /*0064*/ 	.word	0x00000008
.L_37:


//--------------------- .nv.callgraph             --------------------------
	.section	.nv.callgraph,"",@"SHT_CUDA_CALLGRAPH"
	.align	4
	.sectionentsize	8
	.align		4
        /*0000*/ 	.word	0x00000000
	.align		4
        /*0004*/ 	.word	0xffffffff
	.align		4
        /*0008*/ 	.word	0x00000000
	.align		4
        /*000c*/ 	.word	0xfffffffe
	.align		4
        /*0010*/ 	.word	0x00000000
	.align		4
        /*0014*/ 	.word	0xfffffffd
	.align		4
        /*0018*/ 	.word	0x00000000
	.align		4
        /*001c*/ 	.word	0xfffffffc


//--------------------- .text._Z4initPmm          --------------------------
	.section	.text._Z4initPmm,"ax",@progbits
	.align	128
        .global         _Z4initPmm
        .type           _Z4initPmm,@function
        .size           _Z4initPmm,(.L_x_2 - _Z4initPmm)
        .other          _Z4initPmm,@"STO_CUDA_ENTRY STV_DEFAULT"
_Z4initPmm:
.text._Z4initPmm:
[----:B------:R-:W-:Y:S01]  /*0000*/  LDC R1, c[0x0][0x37c] ;  /* 0x0000df00ff017b82 */ /* 0x000fe20000000800 */
[----:B------:R-:W0:Y:S01]  /*0010*/  S2R R0, SR_TID.X ;  /* 0x0000000000007919 */ /* 0x000e220000002100 */
[----:B------:R-:W0:Y:S01]  /*0020*/  LDCU UR4, c[0x0][0x360] ;  /* 0x00006c00ff0477ac */ /* 0x000e220008000800 */
[----:B------:R-:W0:Y:S01]  /*0030*/  S2R R3, SR_CTAID.X ;  /* 0x0000000000037919 */ /* 0x000e220000002500 */
[----:B------:R-:W1:Y:S01]  /*0040*/  LDCU.64 UR6, c[0x0][0x388] ;  /* 0x00007100ff0677ac */ /* 0x000e620008000a00 */
[----:B0-----:R-:W-:-:S05]  /*0050*/  IMAD R0, R3, UR4, R0 ;  /* 0x0000000403007c24 */ /* 0x001fca000f8e0200 */
[----:B-1----:R-:W-:-:S04]  /*0060*/  ISETP.GE.U32.AND P0, PT, R0, UR6, PT ;  /* 0x0000000600007c0c */ /* 0x002fc8000bf06070 */
[----:B------:R-:W-:-:S13]  /*0070*/  ISETP.GE.U32.AND.EX P0, PT, RZ, UR7, PT, P0 ;  /* 0x00000007ff007c0c */ /* 0x000fda000bf06100 */
[----:B------:R-:W-:Y:S05]  /*0080*/  @P0 EXIT ;  /* 0x000000000000094d */ /* 0x000fea0003800000 */
[----:B------:R-:W0:Y:S01]  /*0090*/  LDCU.64 UR6, c[0x0][0x380] ;  /* 0x00007000ff0677ac */ /* 0x000e220008000a00 */
[----:B------:R-:W1:Y:S01]  /*00a0*/  LDCU.64 UR4, c[0x0][0x358] ;  /* 0x00006b00ff0477ac */ /* 0x000e620008000a00 */
[----:B0-----:R-:W-:-:S04]  /*00b0*/  LEA R2, P0, R0, UR6, 0x3 ;  /* 0x0000000600027c11 */ /* 0x001fc8000f8018ff */
[----:B------:R-:W-:-:S05]  /*00c0*/  LEA.HI.X R3, R0, UR7, RZ, 0x3, P0 ;  /* 0x0000000700037c11 */ /* 0x000fca00080f1cff */
[----:B-1----:R-:W-:Y:S01]  /*00d0*/  STG.E.64 desc[UR4][R2.64], RZ ;  /* 0x000000ff02007986 */ /* 0x002fe2000c101b04 */
[----:B------:R-:W-:Y:S05]  /*00e0*/  EXIT ;  /* 0x000000000000794d */ /* 0x000fea0003800000 */
.L_x_0:
[----:B------:R-:W-:-:S00]  /*00f0*/  BRA `(.L_x_0) ;  /* 0xfffffffc00fc7947 */ /* 0x000fc0000383ffff */
[----:B------:R-:W-:-:S00]  /*0100*/  NOP ;  /* 0x0000000000007918 */ /* 0x000fc00000000000 */
[----:B------:R-:W-:-:S00]  /*0110*/  NOP ;  /* 0x0000000000007918 */ /* 0x000fc00000000000 */
[----:B------:R-:W-:-:S00]  /*0120*/  NOP ;  /* 0x0000000000007918 */ /* 0x000fc00000000000 */
[----:B------:R-:W-:-:S00]  /*0130*/  NOP ;  /* 0x0000000000007918 */ /* 0x000fc00000000000 */
[----:B------:R-:W-:-:S00]  /*0140*/  NOP ;  /* 0x0000000000007918 */ /* 0x000fc00000000000 */
[----:B------:R-:W-:-:S00]  /*0150*/  NOP ;  /* 0x0000000000007918 */ /* 0x000fc00000000000 */
[----:B------:R-:W-:-:S00]  /*0160*/  NOP ;  /* 0x0000000000007918 */ /* 0x000fc00000000000 */
[----:B------:R-:W-:-:S00]  /*0170*/  NOP ;  /* 0x0000000000007918 */ /* 0x000fc00000000000 */
.L_x_2:


//--------------------- .text._Z14rnd_access_gpuPmS_m --------------------------
	.section	.text._Z14rnd_access_gpuPmS_m,"ax",@progbits
	.align	128
        .global         _Z14rnd_access_gpuPmS_m
        .type           _Z14rnd_access_gpuPmS_m,@function
        .size           _Z14rnd_access_gpuPmS_m,(.L_x_3 - _Z14rnd_access_gpuPmS_m)
        .other          _Z14rnd_access_gpuPmS_m,@"STO_CUDA_ENTRY STV_DEFAULT"
_Z14rnd_access_gpuPmS_m:
.text._Z14rnd_access_gpuPmS_m:
[----:B------:R-:W-:Y:S01]  /*0000*/  LDC R1, c[0x0][0x37c] ;  /* 0x0000df00ff017b82 */ /* 0x000fe20000000800 */
[----:B------:R-:W-:Y:S05]  /*0010*/  EXIT ;  /* 0x000000000000794d */ /* 0x000fea0003800000 */
.L_x_1:
        /* <DEDUP_REMOVED lines=14> */
.L_x_3:


//--------------------- .nv.shared.reserved.0     --------------------------
	.section	.nv.shared.reserved.0,"aw",@nobits
	.weak		__nv_reservedSMEM_offset_0_alias
	.size		__nv_reservedSMEM_offset_0_alias, 0, 64
	.other		__nv_reservedSMEM_offset_0_alias,@"STO_CUDA_RESERVED_SHARED STV_DEFAULT"
__nv_reservedSMEM_offset_0_alias:
	.zero		0
	.zero		64


//--------------------- .nv.constant0._Z4initPmm  --------------------------
	.section	.nv.constant0._Z4initPmm,"a",@progbits
	.sectionflags	@""
	.align	4
.nv.constant0._Z4initPmm:
	.zero		912


//--------------------- .nv.constant0._Z14rnd_access_gpuPmS_m --------------------------
	.section	.nv.constant0._Z14rnd_access_gpuPmS_m,"a",@progbits
	.sectionflags	@""
	.align	4
.nv.constant0._Z14rnd_access_gpuPmS_m:
	.zero		920


//--------------------- SYMBOLS --------------------------

	.type		.nv.reservedSmem.offset0,@object
	.size		.nv.reservedSmem.offset0,0x4
